//
// Generated by NVIDIA NVVM Compiler
//
// Compiler Build ID: CL-36424714
// Cuda compilation tools, release 13.0, V13.0.88
// Based on NVVM 20.0.0
//

.version 9.0
.target sm_100
.address_size 64

	// .globl	_Z18transposeCoalescedPfS_x
.extern .shared .align 16 .b8 tile[];

.visible .entry _Z18transposeCoalescedPfS_x(
	.param .u64 .ptr .align 1 _Z18transposeCoalescedPfS_x_param_0,
	.param .u64 .ptr .align 1 _Z18transposeCoalescedPfS_x_param_1,
	.param .u64 _Z18transposeCoalescedPfS_x_param_2
)
{
	.reg .b32 	%r<18>;
	.reg .b32 	%f<3>;
	.reg .b64 	%rd<16>;

	ld.param.u64 	%rd1, [_Z18transposeCoalescedPfS_x_param_0];
	ld.param.u64 	%rd2, [_Z18transposeCoalescedPfS_x_param_1];
	ld.param.u64 	%rd3, [_Z18transposeCoalescedPfS_x_param_2];
	cvta.to.global.u64 	%rd4, %rd1;
	cvta.to.global.u64 	%rd5, %rd2;
	mov.u32 	%r1, %tid.x;
	mov.u32 	%r2, %tid.y;
	mov.u32 	%r3, %ctaid.x;
	shl.b32 	%r4, %r3, 5;
	add.s32 	%r5, %r4, %r1;
	mov.u32 	%r6, %ctaid.y;
	shl.b32 	%r7, %r6, 5;
	add.s32 	%r8, %r7, %r2;
	cvt.u64.u32 	%rd6, %r8;
	cvt.s64.s32 	%rd7, %r5;
	mad.lo.s64 	%rd8, %rd3, %rd6, %rd7;
	shl.b64 	%rd9, %rd8, 2;
	add.s64 	%rd10, %rd4, %rd9;
	ld.global.f32 	%f1, [%rd10];
	mad.lo.s32 	%r9, %r2, 33, %r1;
	shl.b32 	%r10, %r9, 2;
	mov.u32 	%r11, tile;
	add.s32 	%r12, %r11, %r10;
	st.shared.f32 	[%r12], %f1;
	bar.sync 	0;
	add.s32 	%r13, %r7, %r1;
	add.s32 	%r14, %r4, %r2;
	mad.lo.s32 	%r15, %r1, 33, %r2;
	shl.b32 	%r16, %r15, 2;
	add.s32 	%r17, %r11, %r16;
	ld.shared.f32 	%f2, [%r17];
	cvt.s64.s32 	%rd11, %r14;
	cvt.u64.u32 	%rd12, %r13;
	mad.lo.s64 	%rd13, %rd3, %rd11, %rd12;
	shl.b64 	%rd14, %rd13, 2;
	add.s64 	%rd15, %rd5, %rd14;
	st.global.f32 	[%rd15], %f2;
	ret;

}


// ===== COMPILED SASS (sm_100) =====

	.target	sm_100

	.elftype	@"ET_EXEC"


//--------------------- .note.nv.tkinfo           --------------------------
	.section	.note.nv.tkinfo,"",@"SHT_NOTE"
	.sectionflags	@"SHF_NOTE_NV_TKINFO"
	.tkinfo
        /*0018*/ 	.word	0x00000002
        /*0030*/ 	.string	""
        /*0030*/ 	.string	"ptxas"
        /*0030*/ 	.string	"Cuda compilation tools, release 13.0, V13.0.88"
        /*0030*/ 	.string	"Build cuda_13.0.r13.0/compiler.36424714_0"
        /*0030*/ 	.string	"-arch sm_100 -m 64 "



//--------------------- .note.nv.cuinfo           --------------------------
	.section	.note.nv.cuinfo,"",@"SHT_NOTE"
	.sectionflags	@"SHF_NOTE_NV_CUINFO"
        /*0018*/ 	.short	0x0002
        /*001a*/ 	.short	0x0064
        /*001c*/ 	.short	0x0082
	.zero		2


//--------------------- .nv.info                  --------------------------
	.section	.nv.info,"",@"SHT_CUDA_INFO"
	.align	4


	//----- nvinfo : EIATTR_REGCOUNT
	.align		4
        /*0000*/ 	.byte	0x04, 0x2f
        /*0002*/ 	.short	(.L_1 - .L_0)
	.align		4
.L_0:
        /*0004*/ 	.word	index@(_Z18transposeCoalescedPfS_x)
        /*0008*/ 	.word	0x0000000e


	//----- nvinfo : EIATTR_FRAME_SIZE
	.align		4
.L_1:
        /*000c*/ 	.byte	0x04, 0x11
        /*000e*/ 	.short	(.L_3 - .L_2)
	.align		4
.L_2:
        /*0010*/ 	.word	index@(_Z18transposeCoalescedPfS_x)
        /*0014*/ 	.word	0x00000000


	//----- nvinfo : EIATTR_MIN_STACK_SIZE
	.align		4
.L_3:
        /*0018*/ 	.byte	0x04, 0x12
        /*001a*/ 	.short	(.L_5 - .L_4)
	.align		4
.L_4:
        /*001c*/ 	.word	index@(_Z18transposeCoalescedPfS_x)
        /*0020*/ 	.word	0x00000000
.L_5:


//--------------------- .nv.compat                --------------------------
	.section	.nv.compat,"",@"SHT_CUDA_COMPAT_INFO"
	.align	4
        /*0000*/ 	.byte	0x02, 0x09, 0x00, 0x00, 0x02, 0x02, 0x01, 0x00, 0x02, 0x05, 0x05, 0x00, 0x03, 0x07, 0x01, 0x01
        /*0010*/ 	.byte	0x02, 0x03, 0x00, 0x00, 0x02, 0x06, 0x01, 0x00, 0x04, 0x0b, 0x08, 0x00, 0x09, 0x00, 0x00, 0x00
        /*0020*/ 	.byte	0x00, 0x00, 0x00, 0x00


//--------------------- .nv.info._Z18transposeCoalescedPfS_x --------------------------
	.section	.nv.info._Z18transposeCoalescedPfS_x,"",@"SHT_CUDA_INFO"
	.sectionflags	@""
	.align	4


	//----- nvinfo : EIATTR_CUDA_API_VERSION
	.align		4
        /*0000*/ 	.byte	0x04, 0x37
        /*0002*/ 	.short	(.L_7 - .L_6)
.L_6:
        /*0004*/ 	.word	0x00000082


	//----- nvinfo : EIATTR_KPARAM_INFO
	.align		4
.L_7:
        /*0008*/ 	.byte	0x04, 0x17
        /*000a*/ 	.short	(.L_9 - .L_8)
.L_8:
        /*000c*/ 	.word	0x00000000
        /*0010*/ 	.short	0x0002
        /*0012*/ 	.short	0x0010
        /*0014*/ 	.byte	0x00, 0xf0, 0x21, 0x00


	//----- nvinfo : EIATTR_KPARAM_INFO
	.align		4
.L_9:
        /*0018*/ 	.byte	0x04, 0x17
        /*001a*/ 	.short	(.L_11 - .L_10)
.L_10:
        /*001c*/ 	.word	0x00000000
        /*0020*/ 	.short	0x0001
        /*0022*/ 	.short	0x0008
        /*0024*/ 	.byte	0x00, 0xf5, 0x21, 0x00


	//----- nvinfo : EIATTR_KPARAM_INFO
	.align		4
.L_11:
        /*0028*/ 	.byte	0x04, 0x17
        /*002a*/ 	.short	(.L_13 - .L_12)
.L_12:
        /*002c*/ 	.word	0x00000000
        /*0030*/ 	.short	0x0000
        /*0032*/ 	.short	0x0000
        /*0034*/ 	.byte	0x00, 0xf5, 0x21, 0x00


	//----- nvinfo : EIATTR_SPARSE_MMA_MASK
	.align		4
.L_13:
        /*0038*/ 	.byte	0x03, 0x50
        /*003a*/ 	.short	0x0000


	//----- nvinfo : EIATTR_MAXREG_COUNT
	.align		4
        /*003c*/ 	.byte	0x03, 0x1b
        /*003e*/ 	.short	0x00ff


	//----- nvinfo : EIATTR_NUM_BARRIERS
	.align		4
        /*0040*/ 	.byte	0x02, 0x4c
        /*0042*/ 	.byte	0x01
	.zero		1


	//----- nvinfo : EIATTR_MERCURY_ISA_VERSION
	.align		4
        /*0044*/ 	.byte	0x03, 0x5f
        /*0046*/ 	.short	0x0101


	//----- nvinfo : EIATTR_VRC_CTA_INIT_COUNT
	.align		4
        /*0048*/ 	.byte	0x02, 0x4a
	.zero		1
	.zero		1


	//----- nvinfo : EIATTR_EXIT_INSTR_OFFSETS
	.align		4
        /*004c*/ 	.byte	0x04, 0x1c
        /*004e*/ 	.short	(.L_15 - .L_14)


	//   ....[0]....
.L_14:
        /*0050*/ 	.word	0x00000260


	//----- nvinfo : EIATTR_CBANK_PARAM_SIZE
	.align		4
.L_15:
        /*0054*/ 	.byte	0x03, 0x19
        /*0056*/ 	.short	0x0018


	//----- nvinfo : EIATTR_PARAM_CBANK
	.align		4
        /*0058*/ 	.byte	0x04, 0x0a
        /*005a*/ 	.short	(.L_17 - .L_16)
	.align		4
.L_16:
        /*005c*/ 	.word	index@(.nv.constant0._Z18transposeCoalescedPfS_x)
        /*0060*/ 	.short	0x0380
        /*0062*/ 	.short	0x0018


	//----- nvinfo : EIATTR_SW_WAR
	.align		4
.L_17:
        /*0064*/ 	.byte	0x04, 0x36
        /*0066*/ 	.short	(.L_19 - .L_18)
.L_18:
        /*0068*/ 	.word	0x00000008
.L_19:


//--------------------- .nv.callgraph             --------------------------
	.section	.nv.callgraph,"",@"SHT_CUDA_CALLGRAPH"
	.align	4
	.sectionentsize	8
	.align		4
        /*0000*/ 	.word	0x00000000
	.align		4
        /*0004*/ 	.word	0xffffffff
	.align		4
        /*0008*/ 	.word	0x00000000
	.align		4
        /*000c*/ 	.word	0xfffffffe
	.align		4
        /*0010*/ 	.word	0x00000000
	.align		4
        /*0014*/ 	.word	0xfffffffd
	.align		4
        /*0018*/ 	.word	0x00000000
	.align		4
        /*001c*/ 	.word	0xfffffffc


//--------------------- .text._Z18transposeCoalescedPfS_x --------------------------
	.section	.text._Z18transposeCoalescedPfS_x,"ax",@progbits
	.align	128
        .global         _Z18transposeCoalescedPfS_x
        .type           _Z18transposeCoalescedPfS_x,@function
        .size           _Z18transposeCoalescedPfS_x,(.L_x_1 - _Z18transposeCoalescedPfS_x)
        .other          _Z18transposeCoalescedPfS_x,@"STO_CUDA_ENTRY STV_DEFAULT"
_Z18transposeCoalescedPfS_x:
.text._Z18transposeCoalescedPfS_x:
[----:B------:R-:W-:Y:S01]  /*0000*/  LDC R1, c[0x0][0x37c] ;  /* 0x0000df00ff017b82 */ /* 0x000fe20000000800 */
[----:B------:R-:W0:Y:S01]  /*0010*/  S2R R6, SR_TID.X ;  /* 0x0000000000067919 */ /* 0x000e220000002100 */
[----:B------:R-:W1:Y:S01]  /*0020*/  LDCU.64 UR8, c[0x0][0x390] ;  /* 0x00007200ff0877ac */ /* 0x000e620008000a00 */
[----:B------:R-:W0:Y:S01]  /*0030*/  S2R R8, SR_CTAID.X ;  /* 0x0000000000087919 */ /* 0x000e220000002500 */
[----:B------:R-:W2:Y:S01]  /*0040*/  LDCU.64 UR4, c[0x0][0x380] ;  /* 0x00007000ff0477ac */ /* 0x000ea20008000a00 */
[----:B------:R-:W3:Y:S01]  /*0050*/  S2R R11, SR_TID.Y ;  /* 0x00000000000b7919 */ /* 0x000ee20000002200 */
[----:B------:R-:W4:Y:S01]  /*0060*/  LDCU.64 UR6, c[0x0][0x358] ;  /* 0x00006b00ff0677ac */ /* 0x000f220008000a00 */
[----:B------:R-:W3:Y:S01]  /*0070*/  S2R R10, SR_CTAID.Y ;  /* 0x00000000000a7919 */ /* 0x000ee20000002600 */
[----:B0-----:R-:W-:-:S05]  /*0080*/  IMAD R2, R8, 0x20, R6 ;  /* 0x0000002008027824 */ /* 0x001fca00078e0206 */
[----:B------:R-:W-:Y:S01]  /*0090*/  SHF.R.S32.HI R3, RZ, 0x1f, R2 ;  /* 0x0000001fff037819 */ /* 0x000fe20000011402 */
[----:B---3--:R-:W-:-:S04]  /*00a0*/  IMAD R5, R10, 0x20, R11 ;  /* 0x000000200a057824 */ /* 0x008fc800078e020b */
[----:B-1----:R-:W-:-:S04]  /*00b0*/  IMAD.WIDE.U32 R2, R5, UR8, R2 ;  /* 0x0000000805027c25 */ /* 0x002fc8000f8e0002 */
[----:B------:R-:W-:Y:S01]  /*00c0*/  IMAD R5, R5, UR9, R3 ;  /* 0x0000000905057c24 */ /* 0x000fe2000f8e0203 */
[----:B--2---:R-:W-:-:S04]  /*00d0*/  LEA R4, P0, R2, UR4, 0x2 ;  /* 0x0000000402047c11 */ /* 0x004fc8000f8010ff */
[----:B------:R-:W-:-:S05]  /*00e0*/  LEA.HI.X R5, R2, UR5, R5, 0x2, P0 ;  /* 0x0000000502057c11 */ /* 0x000fca00080f1405 */
[----:B----4-:R0:W2:Y:S01]  /*00f0*/  LDG.E R4, desc[UR6][R4.64] ;  /* 0x0000000604047981 */ /* 0x0100a2000c1e1900 */
[----:B------:R-:W1:Y:S01]  /*0100*/  S2UR UR5, SR_CgaCtaId ;  /* 0x00000000000579c3 */ /* 0x000e620000008800 */
[----:B------:R-:W-:Y:S01]  /*0110*/  UMOV UR4, 0x400 ;  /* 0x0000040000047882 */ /* 0x000fe20000000000 */
[----:B------:R-:W-:Y:S02]  /*0120*/  IMAD R0, R11, 0x21, R6 ;  /* 0x000000210b007824 */ /* 0x000fe400078e0206 */
[----:B------:R-:W-:Y:S01]  /*0130*/  IMAD R2, R6, 0x21, R11 ;  /* 0x0000002106027824 */ /* 0x000fe200078e020b */
[----:B0-----:R-:W-:-:S04]  /*0140*/  LEA R5, R8, R11, 0x5 ;  /* 0x0000000b08057211 */ /* 0x001fc800078e28ff */
[----:B------:R-:W-:Y:S01]  /*0150*/  SHF.R.S32.HI R3, RZ, 0x1f, R5 ;  /* 0x0000001fff037819 */ /* 0x000fe20000011405 */
[----:B-1----:R-:W-:-:S06]  /*0160*/  ULEA UR4, UR5, UR4, 0x18 ;  /* 0x0000000405047291 */ /* 0x002fcc000f8ec0ff */
[----:B------:R-:W-:Y:S02]  /*0170*/  LEA R7, R0, UR4, 0x2 ;  /* 0x0000000400077c11 */ /* 0x000fe4000f8e10ff */
[----:B------:R-:W-:Y:S01]  /*0180*/  LEA R0, R2, UR4, 0x2 ;  /* 0x0000000402007c11 */ /* 0x000fe2000f8e10ff */
[----:B------:R-:W-:Y:S02]  /*0190*/  IMAD R2, R10, 0x20, R6 ;  /* 0x000000200a027824 */ /* 0x000fe400078e0206 */
[----:B------:R-:W0:Y:S01]  /*01a0*/  LDCU.64 UR4, c[0x0][0x388] ;  /* 0x00007100ff0477ac */ /* 0x000e220008000a00 */
[----:B------:R-:W-:Y:S02]  /*01b0*/  IMAD R6, R3, UR8, RZ ;  /* 0x0000000803067c24 */ /* 0x000fe4000f8e02ff */
[----:B------:R-:W-:-:S03]  /*01c0*/  HFMA2 R3, -RZ, RZ, 0, 0 ;  /* 0x00000000ff037431 */ /* 0x000fc600000001ff */
[----:B------:R-:W-:-:S04]  /*01d0*/  IMAD.WIDE.U32 R2, R5, UR8, R2 ;  /* 0x0000000805027c25 */ /* 0x000fc8000f8e0002 */
[----:B------:R-:W-:-:S05]  /*01e0*/  IMAD R5, R5, UR9, R6 ;  /* 0x0000000905057c24 */ /* 0x000fca000f8e0206 */
[----:B------:R-:W-:Y:S01]  /*01f0*/  IADD3 R3, PT, PT, R3, R5, RZ ;  /* 0x0000000503037210 */ /* 0x000fe20007ffe0ff */
[----:B--2---:R0:W-:Y:S01]  /*0200*/  STS [R7], R4 ;  /* 0x0000000407007388 */ /* 0x0041e20000000800 */
[----:B------:R-:W-:Y:S01]  /*0210*/  BAR.SYNC.DEFER_BLOCKING 0x0 ;  /* 0x0000000000007b1d */ /* 0x000fe20000010000 */
[----:B0-----:R-:W-:-:S04]  /*0220*/  LEA R4, P0, R2, UR4, 0x2 ;  /* 0x0000000402047c11 */ /* 0x001fc8000f8010ff */
[----:B------:R-:W-:Y:S01]  /*0230*/  LEA.HI.X R5, R2, UR5, R3, 0x2, P0 ;  /* 0x0000000502057c11 */ /* 0x000fe200080f1403 */
[----:B------:R-:W0:Y:S04]  /*0240*/  LDS R9, [R0] ;  /* 0x0000000000097984 */ /* 0x000e280000000800 */
[----:B0-----:R-:W-:Y:S01]  /*0250*/  STG.E desc[UR6][R4.64], R9 ;  /* 0x0000000904007986 */ /* 0x001fe2000c101906 */
[----:B------:R-:W-:Y:S05]  /*0260*/  EXIT ;  /* 0x000000000000794d */ /* 0x000fea0003800000 */
.L_x_0:
[----:B------:R-:W-:-:S00]  /*0270*/  BRA `(.L_x_0) ;  /* 0xfffffffc00fc7947 */ /* 0x000fc0000383ffff */
[----:B------:R-:W-:-:S00]  /*0280*/  NOP ;  /* 0x0000000000007918 */ /* 0x000fc00000000000 */
[----:B------:R-:W-:-:S00]  /*0290*/  NOP ;  /* 0x0000000000007918 */ /* 0x000fc00000000000 */
[----:B------:R-:W-:-:S00]  /*02a0*/  NOP ;  /* 0x0000000000007918 */ /* 0x000fc00000000000 */
[----:B------:R-:W-:-:S00]  /*02b0*/  NOP ;  /* 0x0000000000007918 */ /* 0x000fc00000000000 */
[----:B------:R-:W-:-:S00]  /*02c0*/  NOP ;  /* 0x0000000000007918 */ /* 0x000fc00000000000 */
[----:B------:R-:W-:-:S00]  /*02d0*/  NOP ;  /* 0x0000000000007918 */ /* 0x000fc00000000000 */
[----:B------:R-:W-:-:S00]  /*02e0*/  NOP ;  /* 0x0000000000007918 */ /* 0x000fc00000000000 */
[----:B------:R-:W-:-:S00]  /*02f0*/  NOP ;  /* 0x0000000000007918 */ /* 0x000fc00000000000 */
.L_x_1:


//--------------------- .nv.shared._Z18transposeCoalescedPfS_x --------------------------
	.section	.nv.shared._Z18transposeCoalescedPfS_x,"aw",@nobits
	.sectionflags	@""
	.align	16
	.zero		1024


//--------------------- .nv.shared.reserved.0     --------------------------
	.section	.nv.shared.reserved.0,"aw",@nobits
	.weak		__nv_reservedSMEM_offset_0_alias
	.size		__nv_reservedSMEM_offset_0_alias, 0, 64
	.other		__nv_reservedSMEM_offset_0_alias,@"STO_CUDA_RESERVED_SHARED STV_DEFAULT"
__nv_reservedSMEM_offset_0_alias:
	.zero		0
	.zero		64


//--------------------- .nv.constant0._Z18transposeCoalescedPfS_x --------------------------
	.section	.nv.constant0._Z18transposeCoalescedPfS_x,"a",@progbits
	.sectionflags	@""
	.align	4
.nv.constant0._Z18transposeCoalescedPfS_x:
	.zero		920


//--------------------- SYMBOLS --------------------------

	.type		.nv.reservedSmem.offset0,@object
	.size		.nv.reservedSmem.offset0,0x4
	.type		.nv.reservedSmem.cap,@object
	.size		.nv.reservedSmem.cap,0x4
